//
// Generated by NVIDIA NVVM Compiler
//
// Compiler Build ID: CL-36424714
// Cuda compilation tools, release 13.0, V13.0.88
// Based on NVVM 20.0.0
//

.version 9.0
.target sm_100
.address_size 64

	// .globl	_Z6Conv2DPdS_S_S_S_iiiii

.visible .entry _Z6Conv2DPdS_S_S_S_iiiii(
	.param .u64 .ptr .align 1 _Z6Conv2DPdS_S_S_S_iiiii_param_0,
	.param .u64 .ptr .align 1 _Z6Conv2DPdS_S_S_S_iiiii_param_1,
	.param .u64 .ptr .align 1 _Z6Conv2DPdS_S_S_S_iiiii_param_2,
	.param .u64 .ptr .align 1 _Z6Conv2DPdS_S_S_S_iiiii_param_3,
	.param .u64 .ptr .align 1 _Z6Conv2DPdS_S_S_S_iiiii_param_4,
	.param .u32 _Z6Conv2DPdS_S_S_S_iiiii_param_5,
	.param .u32 _Z6Conv2DPdS_S_S_S_iiiii_param_6,
	.param .u32 _Z6Conv2DPdS_S_S_S_iiiii_param_7,
	.param .u32 _Z6Conv2DPdS_S_S_S_iiiii_param_8,
	.param .u32 _Z6Conv2DPdS_S_S_S_iiiii_param_9
)
{
	.reg .pred 	%p<8>;
	.reg .b32 	%r<38>;
	.reg .b32 	%f<5>;
	.reg .b64 	%rd<34>;
	.reg .b64 	%fd<22>;

	ld.param.u64 	%rd10, [_Z6Conv2DPdS_S_S_S_iiiii_param_0];
	ld.param.u64 	%rd11, [_Z6Conv2DPdS_S_S_S_iiiii_param_1];
	ld.param.u64 	%rd12, [_Z6Conv2DPdS_S_S_S_iiiii_param_2];
	ld.param.u64 	%rd13, [_Z6Conv2DPdS_S_S_S_iiiii_param_3];
	ld.param.u64 	%rd14, [_Z6Conv2DPdS_S_S_S_iiiii_param_4];
	ld.param.u32 	%r16, [_Z6Conv2DPdS_S_S_S_iiiii_param_5];
	ld.param.u32 	%r20, [_Z6Conv2DPdS_S_S_S_iiiii_param_6];
	ld.param.u32 	%r17, [_Z6Conv2DPdS_S_S_S_iiiii_param_7];
	ld.param.u32 	%r18, [_Z6Conv2DPdS_S_S_S_iiiii_param_8];
	ld.param.u32 	%r19, [_Z6Conv2DPdS_S_S_S_iiiii_param_9];
	mov.u32 	%r21, %ntid.x;
	mov.u32 	%r22, %ctaid.x;
	mov.u32 	%r23, %tid.x;
	mad.lo.s32 	%r1, %r21, %r22, %r23;
	setp.ge.s32 	%p1, %r1, %r20;
	@%p1 bra 	$L__BB0_8;
	cvta.to.global.u64 	%rd15, %rd10;
	cvta.to.global.u64 	%rd16, %rd12;
	cvta.to.global.u64 	%rd17, %rd13;
	mul.wide.s32 	%rd18, %r1, 8;
	add.s64 	%rd19, %rd15, %rd18;
	ld.global.f64 	%fd1, [%rd19];
	add.s64 	%rd20, %rd16, %rd18;
	ld.global.f64 	%fd3, [%rd20];
	cvt.rmi.s32.f64 	%r2, %fd3;
	add.s64 	%rd21, %rd17, %rd18;
	ld.global.f64 	%fd4, [%rd21];
	cvt.rmi.s32.f64 	%r3, %fd4;
	cvt.rn.f64.s32 	%fd5, %r18;
	cvt.rn.f64.s32 	%fd6, %r2;
	sub.f64 	%fd7, %fd3, %fd6;
	mul.f64 	%fd8, %fd7, %fd5;
	mov.f64 	%fd9, 0d3FE0000000000000;
	copysign.f64 	%fd10, %fd8, %fd9;
	add.rz.f64 	%fd11, %fd8, %fd10;
	cvt.rzi.f64.f64 	%fd12, %fd11;
	cvt.rzi.s64.f64 	%rd22, %fd12;
	cvt.u32.u64 	%r4, %rd22;
	cvt.rn.f64.s32 	%fd13, %r3;
	sub.f64 	%fd14, %fd4, %fd13;
	mul.f64 	%fd15, %fd14, %fd5;
	copysign.f64 	%fd16, %fd15, %fd9;
	add.rz.f64 	%fd17, %fd15, %fd16;
	cvt.rzi.f64.f64 	%fd18, %fd17;
	cvt.rzi.s64.f64 	%rd23, %fd18;
	cvt.u32.u64 	%r5, %rd23;
	neg.s32 	%r6, %r19;
	add.s32 	%r24, %r19, 1;
	setp.lt.s32 	%p2, %r24, %r6;
	@%p2 bra 	$L__BB0_8;
	setp.eq.s32 	%p3, %r18, %r5;
	setp.eq.s32 	%p4, %r18, %r4;
	selp.u32 	%r25, 1, 0, %p3;
	selp.u32 	%r26, 1, 0, %p4;
	cvt.s64.s32 	%rd1, %r17;
	add.s32 	%r27, %r2, %r26;
	add.s32 	%r7, %r27, -1;
	add.s32 	%r28, %r3, %r25;
	add.s32 	%r8, %r28, -1;
	add.s32 	%r9, %r19, 2;
	cvta.to.global.u64 	%rd2, %rd14;
	cvta.to.global.u64 	%rd3, %rd11;
	selp.b32 	%r10, 0, %r5, %p3;
	selp.b32 	%r11, 0, %r4, %p4;
	mov.u32 	%r36, %r6;
$L__BB0_3:
	mul.lo.s32 	%r29, %r36, %r18;
	sub.s32 	%r30, %r10, %r29;
	cvt.rn.f32.s32 	%f1, %r30;
	abs.f32 	%f2, %f1;
	cvt.rni.s64.f32 	%rd24, %f2;
	mul.lo.s64 	%rd4, %rd24, %rd1;
	add.s32 	%r31, %r8, %r36;
	mul.lo.s32 	%r32, %r31, %r16;
	cvt.s64.s32 	%rd5, %r32;
	mov.u32 	%r37, %r6;
$L__BB0_4:
	mul.lo.s32 	%r33, %r37, %r18;
	sub.s32 	%r34, %r11, %r33;
	cvt.rn.f32.s32 	%f3, %r34;
	abs.f32 	%f4, %f3;
	cvt.rni.s64.f32 	%rd25, %f4;
	add.s64 	%rd26, %rd25, %rd4;
	shl.b64 	%rd27, %rd26, 3;
	add.s64 	%rd28, %rd2, %rd27;
	ld.global.f64 	%fd19, [%rd28];
	add.s32 	%r35, %r7, %r37;
	cvt.s64.s32 	%rd29, %r35;
	add.s64 	%rd30, %rd29, %rd5;
	shl.b64 	%rd31, %rd30, 3;
	add.s64 	%rd6, %rd3, %rd31;
	mul.f64 	%fd2, %fd1, %fd19;
	ld.global.u64 	%rd33, [%rd6];
$L__BB0_5:
	mov.b64 	%fd20, %rd33;
	add.f64 	%fd21, %fd2, %fd20;
	mov.b64 	%rd32, %fd21;
	atom.relaxed.global.cas.b64 	%rd9, [%rd6], %rd33, %rd32;
	setp.ne.s64 	%p5, %rd33, %rd9;
	mov.u64 	%rd33, %rd9;
	@%p5 bra 	$L__BB0_5;
	add.s32 	%r37, %r37, 1;
	setp.ne.s32 	%p6, %r37, %r9;
	@%p6 bra 	$L__BB0_4;
	add.s32 	%r36, %r36, 1;
	setp.ne.s32 	%p7, %r36, %r9;
	@%p7 bra 	$L__BB0_3;
$L__BB0_8:
	ret;

}


// ===== COMPILED SASS (sm_100) =====

	.target	sm_100

	.elftype	@"ET_EXEC"


//--------------------- .note.nv.tkinfo           --------------------------
	.section	.note.nv.tkinfo,"",@"SHT_NOTE"
	.sectionflags	@"SHF_NOTE_NV_TKINFO"
	.tkinfo
        /*0018*/ 	.word	0x00000002
        /*0030*/ 	.string	""
        /*0030*/ 	.string	"ptxas"
        /*0030*/ 	.string	"Cuda compilation tools, release 13.0, V13.0.88"
        /*0030*/ 	.string	"Build cuda_13.0.r13.0/compiler.36424714_0"
        /*0030*/ 	.string	"-arch sm_100 -m 64 "



//--------------------- .note.nv.cuinfo           --------------------------
	.section	.note.nv.cuinfo,"",@"SHT_NOTE"
	.sectionflags	@"SHF_NOTE_NV_CUINFO"
        /*0018*/ 	.short	0x0002
        /*001a*/ 	.short	0x0064
        /*001c*/ 	.short	0x0082
	.zero		2


//--------------------- .nv.info                  --------------------------
	.section	.nv.info,"",@"SHT_CUDA_INFO"
	.align	4


	//----- nvinfo : EIATTR_REGCOUNT
	.align		4
        /*0000*/ 	.byte	0x04, 0x2f
        /*0002*/ 	.short	(.L_1 - .L_0)
	.align		4
.L_0:
        /*0004*/ 	.word	index@(_Z6Conv2DPdS_S_S_S_iiiii)
        /*0008*/ 	.word	0x0000001b


	//----- nvinfo : EIATTR_FRAME_SIZE
	.align		4
.L_1:
        /*000c*/ 	.byte	0x04, 0x11
        /*000e*/ 	.short	(.L_3 - .L_2)
	.align		4
.L_2:
        /*0010*/ 	.word	index@(_Z6Conv2DPdS_S_S_S_iiiii)
        /*0014*/ 	.word	0x00000000


	//----- nvinfo : EIATTR_MIN_STACK_SIZE
	.align		4
.L_3:
        /*0018*/ 	.byte	0x04, 0x12
        /*001a*/ 	.short	(.L_5 - .L_4)
	.align		4
.L_4:
        /*001c*/ 	.word	index@(_Z6Conv2DPdS_S_S_S_iiiii)
        /*0020*/ 	.word	0x00000000
.L_5:


//--------------------- .nv.compat                --------------------------
	.section	.nv.compat,"",@"SHT_CUDA_COMPAT_INFO"
	.align	4
        /*0000*/ 	.byte	0x02, 0x09, 0x00, 0x00, 0x02, 0x02, 0x01, 0x00, 0x02, 0x05, 0x05, 0x00, 0x03, 0x07, 0x01, 0x01
        /*0010*/ 	.byte	0x02, 0x03, 0x00, 0x00, 0x02, 0x06, 0x01, 0x00, 0x04, 0x0b, 0x08, 0x00, 0x01, 0x00, 0x00, 0x00
        /*0020*/ 	.byte	0x00, 0x00, 0x00, 0x00


//--------------------- .nv.info._Z6Conv2DPdS_S_S_S_iiiii --------------------------
	.section	.nv.info._Z6Conv2DPdS_S_S_S_iiiii,"",@"SHT_CUDA_INFO"
	.sectionflags	@""
	.align	4


	//----- nvinfo : EIATTR_CUDA_API_VERSION
	.align		4
        /*0000*/ 	.byte	0x04, 0x37
        /*0002*/ 	.short	(.L_7 - .L_6)
.L_6:
        /*0004*/ 	.word	0x00000082


	//----- nvinfo : EIATTR_KPARAM_INFO
	.align		4
.L_7:
        /*0008*/ 	.byte	0x04, 0x17
        /*000a*/ 	.short	(.L_9 - .L_8)
.L_8:
        /*000c*/ 	.word	0x00000000
        /*0010*/ 	.short	0x0009
        /*0012*/ 	.short	0x0038
        /*0014*/ 	.byte	0x00, 0xf0, 0x11, 0x00


	//----- nvinfo : EIATTR_KPARAM_INFO
	.align		4
.L_9:
        /*0018*/ 	.byte	0x04, 0x17
        /*001a*/ 	.short	(.L_11 - .L_10)
.L_10:
        /*001c*/ 	.word	0x00000000
        /*0020*/ 	.short	0x0008
        /*0022*/ 	.short	0x0034
        /*0024*/ 	.byte	0x00, 0xf0, 0x11, 0x00


	//----- nvinfo : EIATTR_KPARAM_INFO
	.align		4
.L_11:
        /*0028*/ 	.byte	0x04, 0x17
        /*002a*/ 	.short	(.L_13 - .L_12)
.L_12:
        /*002c*/ 	.word	0x00000000
        /*0030*/ 	.short	0x0007
        /*0032*/ 	.short	0x0030
        /*0034*/ 	.byte	0x00, 0xf0, 0x11, 0x00


	//----- nvinfo : EIATTR_KPARAM_INFO
	.align		4
.L_13:
        /*0038*/ 	.byte	0x04, 0x17
        /*003a*/ 	.short	(.L_15 - .L_14)
.L_14:
        /*003c*/ 	.word	0x00000000
        /*0040*/ 	.short	0x0006
        /*0042*/ 	.short	0x002c
        /*0044*/ 	.byte	0x00, 0xf0, 0x11, 0x00


	//----- nvinfo : EIATTR_KPARAM_INFO
	.align		4
.L_15:
        /*0048*/ 	.byte	0x04, 0x17
        /*004a*/ 	.short	(.L_17 - .L_16)
.L_16:
        /*004c*/ 	.word	0x00000000
        /*0050*/ 	.short	0x0005
        /*0052*/ 	.short	0x0028
        /*0054*/ 	.byte	0x00, 0xf0, 0x11, 0x00


	//----- nvinfo : EIATTR_KPARAM_INFO
	.align		4
.L_17:
        /*0058*/ 	.byte	0x04, 0x17
        /*005a*/ 	.short	(.L_19 - .L_18)
.L_18:
        /*005c*/ 	.word	0x00000000
        /*0060*/ 	.short	0x0004
        /*0062*/ 	.short	0x0020
        /*0064*/ 	.byte	0x00, 0xf5, 0x21, 0x00


	//----- nvinfo : EIATTR_KPARAM_INFO
	.align		4
.L_19:
        /*0068*/ 	.byte	0x04, 0x17
        /*006a*/ 	.short	(.L_21 - .L_20)
.L_20:
        /*006c*/ 	.word	0x00000000
        /*0070*/ 	.short	0x0003
        /*0072*/ 	.short	0x0018
        /*0074*/ 	.byte	0x00, 0xf5, 0x21, 0x00


	//----- nvinfo : EIATTR_KPARAM_INFO
	.align		4
.L_21:
        /*0078*/ 	.byte	0x04, 0x17
        /*007a*/ 	.short	(.L_23 - .L_22)
.L_22:
        /*007c*/ 	.word	0x00000000
        /*0080*/ 	.short	0x0002
        /*0082*/ 	.short	0x0010
        /*0084*/ 	.byte	0x00, 0xf5, 0x21, 0x00


	//----- nvinfo : EIATTR_KPARAM_INFO
	.align		4
.L_23:
        /*0088*/ 	.byte	0x04, 0x17
        /*008a*/ 	.short	(.L_25 - .L_24)
.L_24:
        /*008c*/ 	.word	0x00000000
        /*0090*/ 	.short	0x0001
        /*0092*/ 	.short	0x0008
        /*0094*/ 	.byte	0x00, 0xf5, 0x21, 0x00


	//----- nvinfo : EIATTR_KPARAM_INFO
	.align		4
.L_25:
        /*0098*/ 	.byte	0x04, 0x17
        /*009a*/ 	.short	(.L_27 - .L_26)
.L_26:
        /*009c*/ 	.word	0x00000000
        /*00a0*/ 	.short	0x0000
        /*00a2*/ 	.short	0x0000
        /*00a4*/ 	.byte	0x00, 0xf5, 0x21, 0x00


	//----- nvinfo : EIATTR_SPARSE_MMA_MASK
	.align		4
.L_27:
        /*00a8*/ 	.byte	0x03, 0x50
        /*00aa*/ 	.short	0x0000


	//----- nvinfo : EIATTR_MAXREG_COUNT
	.align		4
        /*00ac*/ 	.byte	0x03, 0x1b
        /*00ae*/ 	.short	0x00ff


	//----- nvinfo : EIATTR_MERCURY_ISA_VERSION
	.align		4
        /*00b0*/ 	.byte	0x03, 0x5f
        /*00b2*/ 	.short	0x0101


	//----- nvinfo : EIATTR_VRC_CTA_INIT_COUNT
	.align		4
        /*00b4*/ 	.byte	0x02, 0x4a
	.zero		1
	.zero		1


	//----- nvinfo : EIATTR_EXIT_INSTR_OFFSETS
	.align		4
        /*00b8*/ 	.byte	0x04, 0x1c
        /*00ba*/ 	.short	(.L_29 - .L_28)


	//   ....[0]....
.L_28:
        /*00bc*/ 	.word	0x00000070


	//   ....[1]....
        /*00c0*/ 	.word	0x00000170


	//   ....[2]....
        /*00c4*/ 	.word	0x000006b0


	//----- nvinfo : EIATTR_CRS_STACK_SIZE
	.align		4
.L_29:
        /*00c8*/ 	.byte	0x04, 0x1e
        /*00ca*/ 	.short	(.L_31 - .L_30)
.L_30:
        /*00cc*/ 	.word	0x00000000


	//----- nvinfo : EIATTR_CBANK_PARAM_SIZE
	.align		4
.L_31:
        /*00d0*/ 	.byte	0x03, 0x19
        /*00d2*/ 	.short	0x003c


	//----- nvinfo : EIATTR_PARAM_CBANK
	.align		4
        /*00d4*/ 	.byte	0x04, 0x0a
        /*00d6*/ 	.short	(.L_33 - .L_32)
	.align		4
.L_32:
        /*00d8*/ 	.word	index@(.nv.constant0._Z6Conv2DPdS_S_S_S_iiiii)
        /*00dc*/ 	.short	0x0380
        /*00de*/ 	.short	0x003c


	//----- nvinfo : EIATTR_SW_WAR
	.align		4
.L_33:
        /*00e0*/ 	.byte	0x04, 0x36
        /*00e2*/ 	.short	(.L_35 - .L_34)
.L_34:
        /*00e4*/ 	.word	0x00000008
.L_35:


//--------------------- .nv.callgraph             --------------------------
	.section	.nv.callgraph,"",@"SHT_CUDA_CALLGRAPH"
	.align	4
	.sectionentsize	8
	.align		4
        /*0000*/ 	.word	0x00000000
	.align		4
        /*0004*/ 	.word	0xffffffff
	.align		4
        /*0008*/ 	.word	0x00000000
	.align		4
        /*000c*/ 	.word	0xfffffffe
	.align		4
        /*0010*/ 	.word	0x00000000
	.align		4
        /*0014*/ 	.word	0xfffffffd
	.align		4
        /*0018*/ 	.word	0x00000000
	.align		4
        /*001c*/ 	.word	0xfffffffc


//--------------------- .text._Z6Conv2DPdS_S_S_S_iiiii --------------------------
	.section	.text._Z6Conv2DPdS_S_S_S_iiiii,"ax",@progbits
	.align	128
        .global         _Z6Conv2DPdS_S_S_S_iiiii
        .type           _Z6Conv2DPdS_S_S_S_iiiii,@function
        .size           _Z6Conv2DPdS_S_S_S_iiiii,(.L_x_6 - _Z6Conv2DPdS_S_S_S_iiiii)
        .other          _Z6Conv2DPdS_S_S_S_iiiii,@"STO_CUDA_ENTRY STV_DEFAULT"
_Z6Conv2DPdS_S_S_S_iiiii:
.text._Z6Conv2DPdS_S_S_S_iiiii:
[----:B------:R-:W-:Y:S01]  /*0000*/  LDC R1, c[0x0][0x37c] ;  /* 0x0000df00ff017b82 */ /* 0x000fe20000000800 */
[----:B------:R-:W0:Y:S01]  /*0010*/  S2R R11, SR_CTAID.X ;  /* 0x00000000000b7919 */ /* 0x000e220000002500 */
[----:B------:R-:W0:Y:S01]  /*0020*/  LDCU UR4, c[0x0][0x360] ;  /* 0x00006c00ff0477ac */ /* 0x000e220008000800 */
[----:B------:R-:W0:Y:S01]  /*0030*/  S2R R0, SR_TID.X ;  /* 0x0000000000007919 */ /* 0x000e220000002100 */
[----:B------:R-:W1:Y:S01]  /*0040*/  LDCU UR5, c[0x0][0x3ac] ;  /* 0x00007580ff0577ac */ /* 0x000e620008000800 */
[----:B0-----:R-:W-:-:S05]  /*0050*/  IMAD R11, R11, UR4, R0 ;  /* 0x000000040b0b7c24 */ /* 0x001fca000f8e0200 */
[----:B-1----:R-:W-:-:S13]  /*0060*/  ISETP.GE.AND P0, PT, R11, UR5, PT ;  /* 0x000000050b007c0c */ /* 0x002fda000bf06270 */
[----:B------:R-:W-:Y:S05]  /*0070*/  @P0 EXIT ;  /* 0x000000000000094d */ /* 0x000fea0003800000 */
[----:B------:R-:W0:Y:S01]  /*0080*/  LDC.64 R8, c[0x0][0x398] ;  /* 0x0000e600ff087b82 */ /* 0x000e220000000a00 */
[----:B------:R-:W1:Y:S01]  /*0090*/  LDCU.64 UR6, c[0x0][0x358] ;  /* 0x00006b00ff0677ac */ /* 0x000e620008000a00 */
[----:B------:R-:W2:Y:S06]  /*00a0*/  LDCU UR4, c[0x0][0x3b8] ;  /* 0x00007700ff0477ac */ /* 0x000eac0008000800 */
[----:B------:R-:W3:Y:S01]  /*00b0*/  LDC.64 R4, c[0x0][0x390] ;  /* 0x0000e400ff047b82 */ /* 0x000ee20000000a00 */
[----:B------:R-:W4:Y:S07]  /*00c0*/  LDCU UR8, c[0x0][0x3b4] ;  /* 0x00007680ff0877ac */ /* 0x000f2e0008000800 */
[----:B------:R-:W4:Y:S01]  /*00d0*/  LDC.64 R2, c[0x0][0x380] ;  /* 0x0000e000ff027b82 */ /* 0x000f220000000a00 */
[----:B0-----:R-:W-:-:S06]  /*00e0*/  IMAD.WIDE R8, R11, 0x8, R8 ;  /* 0x000000080b087825 */ /* 0x001fcc00078e0208 */
[----:B-1----:R-:W5:Y:S01]  /*00f0*/  LDG.E.64 R8, desc[UR6][R8.64] ;  /* 0x0000000608087981 */ /* 0x002f62000c1e1b00 */
[----:B---3--:R-:W-:-:S05]  /*0100*/  IMAD.WIDE R4, R11, 0x8, R4 ;  /* 0x000000080b047825 */ /* 0x008fca00078e0204 */
[----:B------:R0:W5:Y:S01]  /*0110*/  LDG.E.64 R6, desc[UR6][R4.64] ;  /* 0x0000000604067981 */ /* 0x000162000c1e1b00 */
[----:B--2---:R-:W-:Y:S02]  /*0120*/  UIADD3 UR5, UPT, UPT, UR4, 0x1, URZ ;  /* 0x0000000104057890 */ /* 0x004fe4000fffe0ff */
[----:B------:R-:W-:-:S05]  /*0130*/  IMAD R0, RZ, RZ, -UR4 ;  /* 0x80000004ff007e24 */ /* 0x000fca000f8e02ff */
[----:B------:R-:W-:Y:S01]  /*0140*/  ISETP.LE.AND P0, PT, R0, UR5, PT ;  /* 0x0000000500007c0c */ /* 0x000fe2000bf03270 */
[----:B----4-:R-:W-:Y:S02]  /*0150*/  IMAD.WIDE R2, R11, 0x8, R2 ;  /* 0x000000080b027825 */ /* 0x010fe400078e0202 */
[----:B------:R-:W1:Y:S10]  /*0160*/  I2F.F64 R10, UR8 ;  /* 0x00000008000a7d12 */ /* 0x000e740008201c00 */
[----:B0-----:R-:W-:Y:S05]  /*0170*/  @!P0 EXIT ;  /* 0x000000000000894d */ /* 0x001fea0003800000 */
[----:B------:R-:W5:Y:S02]  /*0180*/  LDG.E.64 R2, desc[UR6][R2.64] ;  /* 0x0000000602027981 */ /* 0x000f64000c1e1b00 */
[----:B-----5:R-:W0:Y:S01]  /*0190*/  F2I.F64.FLOOR R4, R8 ;  /* 0x0000000800047311 */ /* 0x020e220000305100 */
[----:B------:R-:W-:Y:S01]  /*01a0*/  IMAD.MOV.U32 R17, RZ, RZ, 0x3fe00000 ;  /* 0x3fe00000ff117424 */ /* 0x000fe200078e00ff */
[----:B------:R-:W2:Y:S01]  /*01b0*/  LDCU UR5, c[0x0][0x3b0] ;  /* 0x00007600ff0577ac */ /* 0x000ea20008000800 */
[----:B------:R-:W-:-:S05]  /*01c0*/  UIADD3 UR4, UPT, UPT, UR4, 0x2, URZ ;  /* 0x0000000204047890 */ /* 0x000fca000fffe0ff */
[----:B------:R-:W3:Y:S01]  /*01d0*/  F2I.F64.FLOOR R5, R6 ;  /* 0x0000000600057311 */ /* 0x000ee20000305100 */
[----:B0-----:R-:W-:-:S07]  /*01e0*/  VIADD R20, R4, 0x1 ;  /* 0x0000000104147836 */ /* 0x001fce0000000000 */
[----:B------:R-:W0:Y:S01]  /*01f0*/  I2F.F64 R14, R4 ;  /* 0x00000004000e7312 */ /* 0x000e220000201c00 */
[----:B--2---:R-:W-:Y:S01]  /*0200*/  USHF.R.S32.HI UR5, URZ, 0x1f, UR5 ;  /* 0x0000001fff057899 */ /* 0x004fe20008011405 */
[----:B---3--:R-:W-:-:S06]  /*0210*/  VIADD R18, R5, 0x1 ;  /* 0x0000000105127836 */ /* 0x008fcc0000000000 */
[----:B------:R-:W2:Y:S01]  /*0220*/  I2F.F64 R12, R5 ;  /* 0x00000005000c7312 */ /* 0x000ea20000201c00 */
[----:B0-----:R-:W-:Y:S02]  /*0230*/  DADD R14, R8, -R14 ;  /* 0x00000000080e7229 */ /* 0x001fe4000000080e */
[----:B--2---:R-:W-:-:S06]  /*0240*/  DADD R12, R6, -R12 ;  /* 0x00000000060c7229 */ /* 0x004fcc000000080c */
[C---:B-1----:R-:W-:Y:S01]  /*0250*/  DMUL R14, R10.reuse, R14 ;  /* 0x0000000e0a0e7228 */ /* 0x042fe20000000000 */
[----:B------:R-:W-:Y:S01]  /*0260*/  MOV R6, RZ ;  /* 0x000000ff00067202 */ /* 0x000fe20000000f00 */
[----:B------:R-:W-:Y:S01]  /*0270*/  DMUL R12, R10, R12 ;  /* 0x0000000c0a0c7228 */ /* 0x000fe20000000000 */
[----:B------:R-:W-:-:S07]  /*0280*/  IMAD.MOV.U32 R10, RZ, RZ, RZ ;  /* 0x000000ffff0a7224 */ /* 0x000fce00078e00ff */
[C---:B------:R-:W-:Y:S02]  /*0290*/  LOP3.LUT R7, R17.reuse, 0x80000000, R15, 0xb8, !PT ;  /* 0x8000000011077812 */ /* 0x040fe400078eb80f */
[----:B------:R-:W-:-:S04]  /*02a0*/  LOP3.LUT R11, R17, 0x80000000, R13, 0xb8, !PT ;  /* 0x80000000110b7812 */ /* 0x000fc800078eb80d */
[----:B------:R-:W-:Y:S01]  /*02b0*/  DADD.RZ R6, R14, R6 ;  /* 0x000000000e067229 */ /* 0x000fe2000000c006 */
[----:B------:R-:W-:Y:S01]  /*02c0*/  IMAD.MOV.U32 R15, RZ, RZ, R0 ;  /* 0x000000ffff0f7224 */ /* 0x000fe200078e0000 */
[----:B------:R-:W-:-:S08]  /*02d0*/  DADD.RZ R10, R12, R10 ;  /* 0x000000000c0a7229 */ /* 0x000fd0000000c00a */
[----:B------:R-:W0:Y:S08]  /*02e0*/  F2I.S64.F64.TRUNC R6, R6 ;  /* 0x0000000600067311 */ /* 0x000e30000030d900 */
[----:B------:R-:W1:Y:S01]  /*02f0*/  F2I.S64.F64.TRUNC R10, R10 ;  /* 0x0000000a000a7311 */ /* 0x000e62000030d900 */
[----:B0-----:R-:W-:-:S04]  /*0300*/  ISETP.NE.AND P0, PT, R6, UR8, PT ;  /* 0x0000000806007c0c */ /* 0x001fc8000bf05270 */
[----:B------:R-:W-:Y:S02]  /*0310*/  SEL R17, R6, RZ, P0 ;  /* 0x000000ff06117207 */ /* 0x000fe40000000000 */
[----:B-1----:R-:W-:-:S04]  /*0320*/  ISETP.NE.AND P1, PT, R10, UR8, PT ;  /* 0x000000080a007c0c */ /* 0x002fc8000bf25270 */
[----:B------:R-:W-:-:S03]  /*0330*/  SEL R16, R10, RZ, P1 ;  /* 0x000000ff0a107207 */ /* 0x000fc60000800000 */
[----:B------:R-:W-:-:S05]  /*0340*/  @P0 IADD3 R20, PT, PT, R4, RZ, RZ ;  /* 0x000000ff04140210 */ /* 0x000fca0007ffe0ff */
[----:B------:R-:W-:Y:S02]  /*0350*/  VIADD R20, R20, 0xffffffff ;  /* 0xffffffff14147836 */ /* 0x000fe40000000000 */
[----:B------:R-:W-:-:S04]  /*0360*/  @P1 IMAD.MOV R18, RZ, RZ, R5 ;  /* 0x000000ffff121224 */ /* 0x000fc800078e0205 */
[----:B------:R-:W-:-:S07]  /*0370*/  VIADD R18, R18, 0xffffffff ;  /* 0xffffffff12127836 */ /* 0x000fce0000000000 */
.L_x_4:
[----:B------:R-:W0:Y:S01]  /*0380*/  LDCU.64 UR10, c[0x0][0x3b0] ;  /* 0x00007600ff0a77ac */ /* 0x000e220008000a00 */
[C---:B------:R-:W-:Y:S01]  /*0390*/  IADD3 R4, PT, PT, -R15.reuse, RZ, RZ ;  /* 0x000000ff0f047210 */ /* 0x040fe20007ffe1ff */
[----:B------:R-:W-:Y:S01]  /*03a0*/  IMAD.IADD R14, R20, 0x1, R15 ;  /* 0x00000001140e7824 */ /* 0x000fe200078e020f */
[----:B------:R-:W-:Y:S01]  /*03b0*/  BSSY B0, `(.L_x_0) ;  /* 0x000002e000007945 */ /* 0x000fe20003800000 */
[----:B------:R-:W1:Y:S01]  /*03c0*/  LDCU UR8, c[0x0][0x3a8] ;  /* 0x00007500ff0877ac */ /* 0x000e620008000800 */
[----:B------:R-:W-:Y:S01]  /*03d0*/  VIADD R15, R15, 0x1 ;  /* 0x000000010f0f7836 */ /* 0x000fe20000000000 */
[----:B------:R-:W-:-:S04]  /*03e0*/  MOV R19, R0 ;  /* 0x0000000000137202 */ /* 0x000fc80000000f00 */
[----:B------:R-:W-:Y:S01]  /*03f0*/  ISETP.NE.AND P1, PT, R15, UR4, PT ;  /* 0x000000040f007c0c */ /* 0x000fe2000bf25270 */
[----:B0-----:R-:W-:Y:S02]  /*0400*/  IMAD R4, R4, UR11, R17 ;  /* 0x0000000b04047c24 */ /* 0x001fe4000f8e0211 */
[----:B-1----:R-:W-:-:S03]  /*0410*/  IMAD R14, R14, UR8, RZ ;  /* 0x000000080e0e7c24 */ /* 0x002fc6000f8e02ff */
[----:B------:R-:W-:-:S04]  /*0420*/  I2FP.F32.S32 R4, R4 ;  /* 0x0000000400047245 */ /* 0x000fc80000201400 */
[----:B------:R-:W0:Y:S01]  /*0430*/  F2I.S64 R8, |R4| ;  /* 0x4000000400087311 */ /* 0x000e220000201900 */
[----:B------:R-:W-:Y:S01]  /*0440*/  SHF.R.S32.HI R21, RZ, 0x1f, R14 ;  /* 0x0000001fff157819 */ /* 0x000fe2000001140e */
[----:B0-----:R-:W-:-:S04]  /*0450*/  IMAD R5, R9, UR10, RZ ;  /* 0x0000000a09057c24 */ /* 0x001fc8000f8e02ff */
[C---:B------:R-:W-:Y:S02]  /*0460*/  IMAD R5, R8.reuse, UR5, R5 ;  /* 0x0000000508057c24 */ /* 0x040fe4000f8e0205 */
[----:B------:R-:W-:-:S04]  /*0470*/  IMAD.WIDE.U32 R8, R8, UR10, RZ ;  /* 0x0000000a08087c25 */ /* 0x000fc8000f8e00ff */
[----:B------:R-:W-:-:S07]  /*0480*/  IMAD.IADD R22, R9, 0x1, R5 ;  /* 0x0000000109167824 */ /* 0x000fce00078e0205 */
.L_x_3:
[----:B------:R-:W0:Y:S01]  /*0490*/  LDCU UR8, c[0x0][0x3b4] ;  /* 0x00007680ff0877ac */ /* 0x000e220008000800 */
[----:B------:R-:W-:Y:S01]  /*04a0*/  IMAD.MOV R5, RZ, RZ, -R19 ;  /* 0x000000ffff057224 */ /* 0x000fe200078e0a13 */
[----:B------:R-:W1:Y:S03]  /*04b0*/  LDCU.64 UR10, c[0x0][0x388] ;  /* 0x00007100ff0a77ac */ /* 0x000e660008000a00 */
[----:B0-----:R-:W-:Y:S01]  /*04c0*/  IMAD R4, R5, UR8, R16 ;  /* 0x0000000805047c24 */ /* 0x001fe2000f8e0210 */
[----:B------:R-:W0:Y:S04]  /*04d0*/  LDCU.64 UR8, c[0x0][0x3a0] ;  /* 0x00007400ff0877ac */ /* 0x000e280008000a00 */
[----:B------:R-:W-:-:S06]  /*04e0*/  I2FP.F32.S32 R4, R4 ;  /* 0x0000000400047245 */ /* 0x000fcc0000201400 */
[----:B------:R-:W2:Y:S02]  /*04f0*/  F2I.S64 R4, |R4| ;  /* 0x4000000400047311 */ /* 0x000ea40000201900 */
[----:B--2---:R-:W-:-:S04]  /*0500*/  IADD3 R7, P0, PT, R4, R8, RZ ;  /* 0x0000000804077210 */ /* 0x004fc80007f1e0ff */
[----:B------:R-:W-:Y:S01]  /*0510*/  IADD3.X R10, PT, PT, R5, R22, RZ, P0, !PT ;  /* 0x00000016050a7210 */ /* 0x000fe200007fe4ff */
[----:B------:R-:W-:Y:S01]  /*0520*/  IMAD.IADD R5, R18, 0x1, R19 ;  /* 0x0000000112057824 */ /* 0x000fe200078e0213 */
[----:B0-----:R-:W-:-:S04]  /*0530*/  LEA R6, P0, R7, UR8, 0x3 ;  /* 0x0000000807067c11 */ /* 0x001fc8000f8018ff */
[----:B------:R-:W-:Y:S02]  /*0540*/  IADD3 R11, P2, PT, R14, R5, RZ ;  /* 0x000000050e0b7210 */ /* 0x000fe40007f5e0ff */
[----:B------:R-:W-:Y:S02]  /*0550*/  LEA.HI.X R7, R7, UR9, R10, 0x3, P0 ;  /* 0x0000000907077c11 */ /* 0x000fe400080f1c0a */
[----:B------:R-:W-:Y:S02]  /*0560*/  LEA.HI.X.SX32 R24, R5, R21, 0x1, P2 ;  /* 0x0000001505187211 */ /* 0x000fe400010f0eff */
[C---:B-1----:R-:W-:Y:S01]  /*0570*/  LEA R10, P0, R11.reuse, UR10, 0x3 ;  /* 0x0000000a0b0a7c11 */ /* 0x042fe2000f8018ff */
[----:B------:R-:W2:Y:S03]  /*0580*/  LDG.E.64 R12, desc[UR6][R6.64] ;  /* 0x00000006060c7981 */ /* 0x000ea6000c1e1b00 */
[----:B------:R-:W-:-:S05]  /*0590*/  LEA.HI.X R11, R11, UR11, R24, 0x3, P0 ;  /* 0x0000000b0b0b7c11 */ /* 0x000fca00080f1c18 */
[----:B------:R0:W5:Y:S01]  /*05a0*/  LDG.E.64 R4, desc[UR6][R10.64] ;  /* 0x000000060a047981 */ /* 0x000162000c1e1b00 */
[----:B------:R-:W-:Y:S01]  /*05b0*/  VIADD R19, R19, 0x1 ;  /* 0x0000000113137836 */ /* 0x000fe20000000000 */
[----:B------:R-:W-:Y:S04]  /*05c0*/  BSSY B1, `(.L_x_1) ;  /* 0x000000b000017945 */ /* 0x000fe80003800000 */
[----:B------:R-:W-:Y:S01]  /*05d0*/  ISETP.NE.AND P2, PT, R19, UR4, PT ;  /* 0x0000000413007c0c */ /* 0x000fe2000bf45270 */
[----:B0-2---:R-:W-:-:S12]  /*05e0*/  DMUL R12, R2, R12 ;  /* 0x0000000c020c7228 */ /* 0x005fd80000000000 */
.L_x_2:
[----:B-----5:R-:W-:Y:S01]  /*05f0*/  DADD R6, R12, R4 ;  /* 0x000000000c067229 */ /* 0x020fe20000000004 */
[----:B------:R-:W-:Y:S09]  /*0600*/  YIELD ;  /* 0x0000000000007946 */ /* 0x000ff20003800000 */
[----:B------:R-:W2:Y:S02]  /*0610*/  ATOMG.E.CAS.64.STRONG.GPU PT, R6, [R10], R4, R6 ;  /* 0x000000040a0673a9 */ /* 0x000ea400001ee506 */
[----:B--2---:R-:W-:-:S02]  /*0620*/  ISETP.NE.U32.AND P0, PT, R4, R6, PT ;  /* 0x000000060400720c */ /* 0x004fc40003f05070 */
[----:B------:R-:W-:Y:S02]  /*0630*/  MOV R4, R6 ;  /* 0x0000000600047202 */ /* 0x000fe40000000f00 */
[----:B------:R-:W-:Y:S01]  /*0640*/  ISETP.NE.AND.EX P0, PT, R5, R7, PT, P0 ;  /* 0x000000070500720c */ /* 0x000fe20003f05300 */
[----:B------:R-:W-:-:S12]  /*0650*/  IMAD.MOV.U32 R5, RZ, RZ, R7 ;  /* 0x000000ffff057224 */ /* 0x000fd800078e0007 */
[----:B------:R-:W-:Y:S05]  /*0660*/  @P0 BRA `(.L_x_2) ;  /* 0xfffffffc00e00947 */ /* 0x000fea000383ffff */
[----:B------:R-:W-:Y:S05]  /*0670*/  BSYNC B1 ;  /* 0x0000000000017941 */ /* 0x000fea0003800000 */
.L_x_1:
[----:B------:R-:W-:Y:S05]  /*0680*/  @P2 BRA `(.L_x_3) ;  /* 0xfffffffc00802947 */ /* 0x000fea000383ffff */
[----:B------:R-:W-:Y:S05]  /*0690*/  BSYNC B0 ;  /* 0x0000000000007941 */ /* 0x000fea0003800000 */
.L_x_0:
[----:B------:R-:W-:Y:S05]  /*06a0*/  @P1 BRA `(.L_x_4) ;  /* 0xfffffffc00341947 */ /* 0x000fea000383ffff */
[----:B------:R-:W-:Y:S05]  /*06b0*/  EXIT ;  /* 0x000000000000794d */ /* 0x000fea0003800000 */
.L_x_5:
[----:B------:R-:W-:-:S00]  /*06c0*/  BRA `(.L_x_5) ;  /* 0xfffffffc00fc7947 */ /* 0x000fc0000383ffff */
[----:B------:R-:W-:-:S00]  /*06d0*/  NOP ;  /* 0x0000000000007918 */ /* 0x000fc00000000000 */
        /* <DEDUP_REMOVED lines=10> */
.L_x_6:


//--------------------- .nv.shared.reserved.0     --------------------------
	.section	.nv.shared.reserved.0,"aw",@nobits
	.weak		__nv_reservedSMEM_offset_0_alias
	.size		__nv_reservedSMEM_offset_0_alias, 0, 64
	.other		__nv_reservedSMEM_offset_0_alias,@"STO_CUDA_RESERVED_SHARED STV_DEFAULT"
__nv_reservedSMEM_offset_0_alias:
	.zero		0
	.zero		64


//--------------------- .nv.constant0._Z6Conv2DPdS_S_S_S_iiiii --------------------------
	.section	.nv.constant0._Z6Conv2DPdS_S_S_S_iiiii,"a",@progbits
	.sectionflags	@""
	.align	4
.nv.constant0._Z6Conv2DPdS_S_S_S_iiiii:
	.zero		956


//--------------------- SYMBOLS --------------------------

	.type		.nv.reservedSmem.offset0,@object
	.size		.nv.reservedSmem.offset0,0x4
